//
// Generated by NVIDIA NVVM Compiler
//
// Compiler Build ID: CL-36424714
// Cuda compilation tools, release 13.0, V13.0.88
// Based on NVVM 20.0.0
//

.version 9.0
.target sm_100
.address_size 64

	// .globl	_Z12sharedKernelPiS_i
// _ZZ12sharedKernelPiS_iE2sh has been demoted

.visible .entry _Z12sharedKernelPiS_i(
	.param .u64 .ptr .align 1 _Z12sharedKernelPiS_i_param_0,
	.param .u64 .ptr .align 1 _Z12sharedKernelPiS_i_param_1,
	.param .u32 _Z12sharedKernelPiS_i_param_2
)
{
	.reg .pred 	%p<15>;
	.reg .b32 	%r<28>;
	.reg .b64 	%rd<11>;
	// demoted variable
	.shared .align 4 .b8 _ZZ12sharedKernelPiS_iE2sh[48];
	ld.param.u64 	%rd4, [_Z12sharedKernelPiS_i_param_0];
	ld.param.u64 	%rd3, [_Z12sharedKernelPiS_i_param_1];
	ld.param.u32 	%r11, [_Z12sharedKernelPiS_i_param_2];
	cvta.to.global.u64 	%rd1, %rd4;
	mov.u32 	%r12, %ctaid.x;
	mov.u32 	%r1, %ntid.x;
	mov.u32 	%r2, %tid.x;
	mad.lo.s32 	%r3, %r12, %r1, %r2;
	setp.ge.s32 	%p1, %r3, %r11;
	mul.wide.s32 	%rd5, %r3, 4;
	add.s64 	%rd2, %rd1, %rd5;
	shl.b32 	%r13, %r2, 2;
	mov.u32 	%r14, _ZZ12sharedKernelPiS_iE2sh;
	add.s32 	%r4, %r14, %r13;
	@%p1 bra 	$L__BB0_2;
	ld.global.u32 	%r15, [%rd2];
	st.shared.u32 	[%r4+8], %r15;
$L__BB0_2:
	setp.gt.u32 	%p2, %r2, 1;
	setp.lt.s32 	%p3, %r3, 2;
	or.pred  	%p4, %p2, %p3;
	@%p4 bra 	$L__BB0_4;
	add.s32 	%r16, %r3, -2;
	mul.wide.u32 	%rd6, %r16, 4;
	add.s64 	%rd7, %rd1, %rd6;
	ld.global.u32 	%r17, [%rd7];
	st.shared.u32 	[%r4], %r17;
$L__BB0_4:
	add.s32 	%r18, %r1, -2;
	setp.lt.u32 	%p5, %r2, %r18;
	add.s32 	%r5, %r3, 2;
	setp.ge.s32 	%p6, %r5, %r11;
	or.pred  	%p7, %p5, %p6;
	@%p7 bra 	$L__BB0_6;
	ld.global.u32 	%r19, [%rd2+8];
	st.shared.u32 	[%r4+16], %r19;
$L__BB0_6:
	setp.ge.s32 	%p8, %r3, %r11;
	bar.sync 	0;
	@%p8 bra 	$L__BB0_12;
	ld.shared.u32 	%r20, [%r4+8];
	mul.lo.s32 	%r27, %r20, %r20;
	setp.lt.s32 	%p9, %r3, 1;
	add.s32 	%r21, %r3, 1;
	setp.ge.s32 	%p10, %r21, %r11;
	or.pred  	%p11, %p9, %p10;
	@%p11 bra 	$L__BB0_9;
	ld.shared.u32 	%r22, [%r4+4];
	ld.shared.u32 	%r23, [%r4+12];
	mad.lo.s32 	%r27, %r23, %r22, %r27;
$L__BB0_9:
	setp.ge.s32 	%p12, %r5, %r11;
	setp.lt.s32 	%p13, %r3, 2;
	or.pred  	%p14, %p13, %p12;
	@%p14 bra 	$L__BB0_11;
	ld.shared.u32 	%r24, [%r4];
	ld.shared.u32 	%r25, [%r4+16];
	mad.lo.s32 	%r27, %r25, %r24, %r27;
$L__BB0_11:
	cvta.to.global.u64 	%rd8, %rd3;
	add.s64 	%rd10, %rd8, %rd5;
	st.global.u32 	[%rd10], %r27;
$L__BB0_12:
	ret;

}


// ===== COMPILED SASS (sm_100) =====

	.target	sm_100

	.elftype	@"ET_EXEC"


//--------------------- .note.nv.tkinfo           --------------------------
	.section	.note.nv.tkinfo,"",@"SHT_NOTE"
	.sectionflags	@"SHF_NOTE_NV_TKINFO"
	.tkinfo
        /*0018*/ 	.word	0x00000002
        /*0030*/ 	.string	""
        /*0030*/ 	.string	"ptxas"
        /*0030*/ 	.string	"Cuda compilation tools, release 13.0, V13.0.88"
        /*0030*/ 	.string	"Build cuda_13.0.r13.0/compiler.36424714_0"
        /*0030*/ 	.string	"-arch sm_100 -m 64 "



//--------------------- .note.nv.cuinfo           --------------------------
	.section	.note.nv.cuinfo,"",@"SHT_NOTE"
	.sectionflags	@"SHF_NOTE_NV_CUINFO"
        /*0018*/ 	.short	0x0002
        /*001a*/ 	.short	0x0064
        /*001c*/ 	.short	0x0082
	.zero		2


//--------------------- .nv.info                  --------------------------
	.section	.nv.info,"",@"SHT_CUDA_INFO"
	.align	4


	//----- nvinfo : EIATTR_REGCOUNT
	.align		4
        /*0000*/ 	.byte	0x04, 0x2f
        /*0002*/ 	.short	(.L_1 - .L_0)
	.align		4
.L_0:
        /*0004*/ 	.word	index@(_Z12sharedKernelPiS_i)
        /*0008*/ 	.word	0x00000010


	//----- nvinfo : EIATTR_FRAME_SIZE
	.align		4
.L_1:
        /*000c*/ 	.byte	0x04, 0x11
        /*000e*/ 	.short	(.L_3 - .L_2)
	.align		4
.L_2:
        /*0010*/ 	.word	index@(_Z12sharedKernelPiS_i)
        /*0014*/ 	.word	0x00000000


	//----- nvinfo : EIATTR_MIN_STACK_SIZE
	.align		4
.L_3:
        /*0018*/ 	.byte	0x04, 0x12
        /*001a*/ 	.short	(.L_5 - .L_4)
	.align		4
.L_4:
        /*001c*/ 	.word	index@(_Z12sharedKernelPiS_i)
        /*0020*/ 	.word	0x00000000
.L_5:


//--------------------- .nv.compat                --------------------------
	.section	.nv.compat,"",@"SHT_CUDA_COMPAT_INFO"
	.align	4
        /*0000*/ 	.byte	0x02, 0x09, 0x00, 0x00, 0x02, 0x02, 0x01, 0x00, 0x02, 0x05, 0x05, 0x00, 0x03, 0x07, 0x01, 0x01
        /*0010*/ 	.byte	0x02, 0x03, 0x00, 0x00, 0x02, 0x06, 0x01, 0x00, 0x04, 0x0b, 0x08, 0x00, 0x09, 0x00, 0x00, 0x00
        /*0020*/ 	.byte	0x00, 0x00, 0x00, 0x00


//--------------------- .nv.info._Z12sharedKernelPiS_i --------------------------
	.section	.nv.info._Z12sharedKernelPiS_i,"",@"SHT_CUDA_INFO"
	.sectionflags	@""
	.align	4


	//----- nvinfo : EIATTR_CUDA_API_VERSION
	.align		4
        /*0000*/ 	.byte	0x04, 0x37
        /*0002*/ 	.short	(.L_7 - .L_6)
.L_6:
        /*0004*/ 	.word	0x00000082


	//----- nvinfo : EIATTR_KPARAM_INFO
	.align		4
.L_7:
        /*0008*/ 	.byte	0x04, 0x17
        /*000a*/ 	.short	(.L_9 - .L_8)
.L_8:
        /*000c*/ 	.word	0x00000000
        /*0010*/ 	.short	0x0002
        /*0012*/ 	.short	0x0010
        /*0014*/ 	.byte	0x00, 0xf0, 0x11, 0x00


	//----- nvinfo : EIATTR_KPARAM_INFO
	.align		4
.L_9:
        /*0018*/ 	.byte	0x04, 0x17
        /*001a*/ 	.short	(.L_11 - .L_10)
.L_10:
        /*001c*/ 	.word	0x00000000
        /*0020*/ 	.short	0x0001
        /*0022*/ 	.short	0x0008
        /*0024*/ 	.byte	0x00, 0xf5, 0x21, 0x00


	//----- nvinfo : EIATTR_KPARAM_INFO
	.align		4
.L_11:
        /*0028*/ 	.byte	0x04, 0x17
        /*002a*/ 	.short	(.L_13 - .L_12)
.L_12:
        /*002c*/ 	.word	0x00000000
        /*0030*/ 	.short	0x0000
        /*0032*/ 	.short	0x0000
        /*0034*/ 	.byte	0x00, 0xf5, 0x21, 0x00


	//----- nvinfo : EIATTR_SPARSE_MMA_MASK
	.align		4
.L_13:
        /*0038*/ 	.byte	0x03, 0x50
        /*003a*/ 	.short	0x0000


	//----- nvinfo : EIATTR_MAXREG_COUNT
	.align		4
        /*003c*/ 	.byte	0x03, 0x1b
        /*003e*/ 	.short	0x00ff


	//----- nvinfo : EIATTR_NUM_BARRIERS
	.align		4
        /*0040*/ 	.byte	0x02, 0x4c
        /*0042*/ 	.byte	0x01
	.zero		1


	//----- nvinfo : EIATTR_MERCURY_ISA_VERSION
	.align		4
        /*0044*/ 	.byte	0x03, 0x5f
        /*0046*/ 	.short	0x0101


	//----- nvinfo : EIATTR_VRC_CTA_INIT_COUNT
	.align		4
        /*0048*/ 	.byte	0x02, 0x4a
	.zero		1
	.zero		1


	//----- nvinfo : EIATTR_EXIT_INSTR_OFFSETS
	.align		4
        /*004c*/ 	.byte	0x04, 0x1c
        /*004e*/ 	.short	(.L_15 - .L_14)


	//   ....[0]....
.L_14:
        /*0050*/ 	.word	0x000001d0


	//   ....[1]....
        /*0054*/ 	.word	0x000002d0


	//----- nvinfo : EIATTR_CBANK_PARAM_SIZE
	.align		4
.L_15:
        /*0058*/ 	.byte	0x03, 0x19
        /*005a*/ 	.short	0x0014


	//----- nvinfo : EIATTR_PARAM_CBANK
	.align		4
        /*005c*/ 	.byte	0x04, 0x0a
        /*005e*/ 	.short	(.L_17 - .L_16)
	.align		4
.L_16:
        /*0060*/ 	.word	index@(.nv.constant0._Z12sharedKernelPiS_i)
        /*0064*/ 	.short	0x0380
        /*0066*/ 	.short	0x0014


	//----- nvinfo : EIATTR_SW_WAR
	.align		4
.L_17:
        /*0068*/ 	.byte	0x04, 0x36
        /*006a*/ 	.short	(.L_19 - .L_18)
.L_18:
        /*006c*/ 	.word	0x00000008
.L_19:


//--------------------- .nv.callgraph             --------------------------
	.section	.nv.callgraph,"",@"SHT_CUDA_CALLGRAPH"
	.align	4
	.sectionentsize	8
	.align		4
        /*0000*/ 	.word	0x00000000
	.align		4
        /*0004*/ 	.word	0xffffffff
	.align		4
        /*0008*/ 	.word	0x00000000
	.align		4
        /*000c*/ 	.word	0xfffffffe
	.align		4
        /*0010*/ 	.word	0x00000000
	.align		4
        /*0014*/ 	.word	0xfffffffd
	.align		4
        /*0018*/ 	.word	0x00000000
	.align		4
        /*001c*/ 	.word	0xfffffffc


//--------------------- .text._Z12sharedKernelPiS_i --------------------------
	.section	.text._Z12sharedKernelPiS_i,"ax",@progbits
	.align	128
        .global         _Z12sharedKernelPiS_i
        .type           _Z12sharedKernelPiS_i,@function
        .size           _Z12sharedKernelPiS_i,(.L_x_1 - _Z12sharedKernelPiS_i)
        .other          _Z12sharedKernelPiS_i,@"STO_CUDA_ENTRY STV_DEFAULT"
_Z12sharedKernelPiS_i:
.text._Z12sharedKernelPiS_i:
[----:B------:R-:W-:Y:S01]  /*0000*/  LDC R1, c[0x0][0x37c] ;  /* 0x0000df00ff017b82 */ /* 0x000fe20000000800 */
[----:B------:R-:W0:Y:S07]  /*0010*/  S2R R13, SR_TID.X ;  /* 0x00000000000d7919 */ /* 0x000e2e0000002100 */
[----:B------:R-:W0:Y:S01]  /*0020*/  S2UR UR4, SR_CTAID.X ;  /* 0x00000000000479c3 */ /* 0x000e220000002500 */
[----:B------:R-:W1:Y:S01]  /*0030*/  LDCU UR8, c[0x0][0x390] ;  /* 0x00007200ff0877ac */ /* 0x000e620008000800 */
[----:B------:R-:W2:Y:S06]  /*0040*/  LDCU.64 UR6, c[0x0][0x358] ;  /* 0x00006b00ff0677ac */ /* 0x000eac0008000a00 */
[----:B------:R-:W0:Y:S08]  /*0050*/  LDC R0, c[0x0][0x360] ;  /* 0x0000d800ff007b82 */ /* 0x000e300000000800 */
[----:B------:R-:W3:Y:S01]  /*0060*/  LDC.64 R4, c[0x0][0x380] ;  /* 0x0000e000ff047b82 */ /* 0x000ee20000000a00 */
[----:B0-----:R-:W-:-:S02]  /*0070*/  IMAD R7, R0, UR4, R13 ;  /* 0x0000000400077c24 */ /* 0x001fc4000f8e020d */
[----:B------:R-:W-:Y:S02]  /*0080*/  VIADD R0, R0, 0xfffffffe ;  /* 0xfffffffe00007836 */ /* 0x000fe40000000000 */
[C---:B------:R-:W-:Y:S01]  /*0090*/  VIADD R2, R7.reuse, 0x2 ;  /* 0x0000000207027836 */ /* 0x040fe20000000000 */
[C---:B------:R-:W-:Y:S02]  /*00a0*/  ISETP.GE.AND P1, PT, R7.reuse, 0x2, PT ;  /* 0x000000020700780c */ /* 0x040fe40003f26270 */
[----:B-1----:R-:W-:Y:S02]  /*00b0*/  ISETP.GE.AND P3, PT, R7, UR8, PT ;  /* 0x0000000807007c0c */ /* 0x002fe4000bf66270 */
[----:B------:R-:W-:Y:S02]  /*00c0*/  ISETP.GT.U32.OR P1, PT, R13, 0x1, !P1 ;  /* 0x000000010d00780c */ /* 0x000fe40004f24470 */
[----:B------:R-:W-:Y:S01]  /*00d0*/  ISETP.GE.AND P0, PT, R2, UR8, PT ;  /* 0x0000000802007c0c */ /* 0x000fe2000bf06270 */
[----:B---3--:R-:W-:-:S03]  /*00e0*/  IMAD.WIDE R2, R7, 0x4, R4 ;  /* 0x0000000407027825 */ /* 0x008fc600078e0204 */
[----:B------:R-:W-:-:S07]  /*00f0*/  ISETP.LT.U32.OR P2, PT, R13, R0, P0 ;  /* 0x000000000d00720c */ /* 0x000fce0000741470 */
[----:B------:R-:W-:-:S05]  /*0100*/  @!P1 IADD3 R9, PT, PT, R7, -0x2, RZ ;  /* 0xfffffffe07099810 */ /* 0x000fca0007ffe0ff */
[----:B------:R-:W-:Y:S01]  /*0110*/  @!P1 IMAD.WIDE.U32 R4, R9, 0x4, R4 ;  /* 0x0000000409049825 */ /* 0x000fe200078e0004 */
[----:B--2---:R-:W2:Y:S04]  /*0120*/  @!P2 LDG.E R11, desc[UR6][R2.64+0x8] ;  /* 0x00000806020ba981 */ /* 0x004ea8000c1e1900 */
[----:B------:R-:W3:Y:S04]  /*0130*/  @!P3 LDG.E R9, desc[UR6][R2.64] ;  /* 0x000000060209b981 */ /* 0x000ee8000c1e1900 */
[----:B------:R-:W4:Y:S01]  /*0140*/  @!P1 LDG.E R5, desc[UR6][R4.64] ;  /* 0x0000000604059981 */ /* 0x000f22000c1e1900 */
[----:B------:R-:W0:Y:S01]  /*0150*/  S2UR UR5, SR_CgaCtaId ;  /* 0x00000000000579c3 */ /* 0x000e220000008800 */
[----:B------:R-:W-:-:S02]  /*0160*/  UMOV UR4, 0x400 ;  /* 0x0000040000047882 */ /* 0x000fc40000000000 */
[----:B0-----:R-:W-:-:S06]  /*0170*/  ULEA UR4, UR5, UR4, 0x18 ;  /* 0x0000000405047291 */ /* 0x001fcc000f8ec0ff */
[----:B------:R-:W-:-:S05]  /*0180*/  LEA R0, R13, UR4, 0x2 ;  /* 0x000000040d007c11 */ /* 0x000fca000f8e10ff */
[----:B--2---:R0:W-:Y:S04]  /*0190*/  @!P2 STS [R0+0x10], R11 ;  /* 0x0000100b0000a388 */ /* 0x0041e80000000800 */
[----:B---3--:R0:W-:Y:S04]  /*01a0*/  @!P3 STS [R0+0x8], R9 ;  /* 0x000008090000b388 */ /* 0x0081e80000000800 */
[----:B----4-:R0:W-:Y:S01]  /*01b0*/  @!P1 STS [R0], R5 ;  /* 0x0000000500009388 */ /* 0x0101e20000000800 */
[----:B------:R-:W-:Y:S06]  /*01c0*/  BAR.SYNC.DEFER_BLOCKING 0x0 ;  /* 0x0000000000007b1d */ /* 0x000fec0000010000 */
[----:B------:R-:W-:Y:S05]  /*01d0*/  @P3 EXIT ;  /* 0x000000000000394d */ /* 0x000fea0003800000 */
[C---:B------:R-:W-:Y:S01]  /*01e0*/  VIADD R2, R7.reuse, 0x1 ;  /* 0x0000000107027836 */ /* 0x040fe20000000000 */
[C---:B------:R-:W-:Y:S01]  /*01f0*/  ISETP.LT.OR P0, PT, R7.reuse, 0x2, P0 ;  /* 0x000000020700780c */ /* 0x040fe20000701670 */
[----:B------:R-:W1:Y:S03]  /*0200*/  LDS R4, [R0+0x8] ;  /* 0x0000080000047984 */ /* 0x000e660000000800 */
[----:B------:R-:W-:Y:S02]  /*0210*/  ISETP.GE.AND P1, PT, R2, UR8, PT ;  /* 0x0000000802007c0c */ /* 0x000fe4000bf26270 */
[----:B------:R-:W2:Y:S02]  /*0220*/  LDC.64 R2, c[0x0][0x388] ;  /* 0x0000e200ff027b82 */ /* 0x000ea40000000a00 */
[----:B------:R-:W-:-:S05]  /*0230*/  ISETP.LT.OR P1, PT, R7, 0x1, P1 ;  /* 0x000000010700780c */ /* 0x000fca0000f21670 */
[----:B------:R-:W-:Y:S04]  /*0240*/  @!P0 LDS R10, [R0] ;  /* 0x00000000000a8984 */ /* 0x000fe80000000800 */
[----:B0-----:R-:W-:Y:S04]  /*0250*/  @!P0 LDS R9, [R0+0x10] ;  /* 0x0000100000098984 */ /* 0x001fe80000000800 */
[----:B------:R-:W-:Y:S04]  /*0260*/  @!P1 LDS R6, [R0+0x4] ;  /* 0x0000040000069984 */ /* 0x000fe80000000800 */
[----:B------:R-:W0:Y:S01]  /*0270*/  @!P1 LDS R8, [R0+0xc] ;  /* 0x00000c0000089984 */ /* 0x000e220000000800 */
[----:B--2---:R-:W-:-:S04]  /*0280*/  IMAD.WIDE R2, R7, 0x4, R2 ;  /* 0x0000000407027825 */ /* 0x004fc800078e0202 */
[----:B-1----:R-:W-:-:S04]  /*0290*/  IMAD R5, R4, R4, RZ ;  /* 0x0000000404057224 */ /* 0x002fc800078e02ff */
[----:B0-----:R-:W-:-:S04]  /*02a0*/  @!P1 IMAD R5, R6, R8, R5 ;  /* 0x0000000806059224 */ /* 0x001fc800078e0205 */
[----:B------:R-:W-:-:S05]  /*02b0*/  @!P0 IMAD R5, R10, R9, R5 ;  /* 0x000000090a058224 */ /* 0x000fca00078e0205 */
[----:B------:R-:W-:Y:S01]  /*02c0*/  STG.E desc[UR6][R2.64], R5 ;  /* 0x0000000502007986 */ /* 0x000fe2000c101906 */
[----:B------:R-:W-:Y:S05]  /*02d0*/  EXIT ;  /* 0x000000000000794d */ /* 0x000fea0003800000 */
.L_x_0:
[----:B------:R-:W-:-:S00]  /*02e0*/  BRA `(.L_x_0) ;  /* 0xfffffffc00fc7947 */ /* 0x000fc0000383ffff */
[----:B------:R-:W-:-:S00]  /*02f0*/  NOP ;  /* 0x0000000000007918 */ /* 0x000fc00000000000 */
        /* <DEDUP_REMOVED lines=8> */
.L_x_1:


//--------------------- .nv.shared._Z12sharedKernelPiS_i --------------------------
	.section	.nv.shared._Z12sharedKernelPiS_i,"aw",@nobits
	.sectionflags	@""
	.align	4
.nv.shared._Z12sharedKernelPiS_i:
	.zero		1072


//--------------------- .nv.shared.reserved.0     --------------------------
	.section	.nv.shared.reserved.0,"aw",@nobits
	.weak		__nv_reservedSMEM_offset_0_alias
	.size		__nv_reservedSMEM_offset_0_alias, 0, 64
	.other		__nv_reservedSMEM_offset_0_alias,@"STO_CUDA_RESERVED_SHARED STV_DEFAULT"
__nv_reservedSMEM_offset_0_alias:
	.zero		0
	.zero		64


//--------------------- .nv.constant0._Z12sharedKernelPiS_i --------------------------
	.section	.nv.constant0._Z12sharedKernelPiS_i,"a",@progbits
	.sectionflags	@""
	.align	4
.nv.constant0._Z12sharedKernelPiS_i:
	.zero		916


//--------------------- SYMBOLS --------------------------

	.type		.nv.reservedSmem.offset0,@object
	.size		.nv.reservedSmem.offset0,0x4
	.type		.nv.reservedSmem.cap,@object
	.size		.nv.reservedSmem.cap,0x4
